//
// Generated by NVIDIA NVVM Compiler
//
// Compiler Build ID: CL-36424714
// Cuda compilation tools, release 13.0, V13.0.88
// Based on NVVM 20.0.0
//

.version 9.0
.target sm_100
.address_size 64

	// .globl	_Z25calculate_distance_matrixPdS_Piii

.visible .entry _Z25calculate_distance_matrixPdS_Piii(
	.param .u64 .ptr .align 1 _Z25calculate_distance_matrixPdS_Piii_param_0,
	.param .u64 .ptr .align 1 _Z25calculate_distance_matrixPdS_Piii_param_1,
	.param .u64 .ptr .align 1 _Z25calculate_distance_matrixPdS_Piii_param_2,
	.param .u32 _Z25calculate_distance_matrixPdS_Piii_param_3,
	.param .u32 _Z25calculate_distance_matrixPdS_Piii_param_4
)
{
	.reg .pred 	%p<5>;
	.reg .b32 	%r<17>;
	.reg .b64 	%rd<15>;
	.reg .b64 	%fd<8>;

	ld.param.u64 	%rd1, [_Z25calculate_distance_matrixPdS_Piii_param_0];
	ld.param.u64 	%rd2, [_Z25calculate_distance_matrixPdS_Piii_param_1];
	ld.param.u64 	%rd3, [_Z25calculate_distance_matrixPdS_Piii_param_2];
	ld.param.u32 	%r4, [_Z25calculate_distance_matrixPdS_Piii_param_3];
	ld.param.u32 	%r3, [_Z25calculate_distance_matrixPdS_Piii_param_4];
	mov.u32 	%r5, %ctaid.x;
	mov.u32 	%r6, %ntid.x;
	mov.u32 	%r7, %tid.x;
	mad.lo.s32 	%r1, %r5, %r6, %r7;
	mov.u32 	%r8, %ctaid.y;
	mov.u32 	%r9, %ntid.y;
	mov.u32 	%r10, %tid.y;
	mad.lo.s32 	%r2, %r8, %r9, %r10;
	setp.lt.s32 	%p1, %r1, %r2;
	setp.gt.s32 	%p2, %r1, %r4;
	or.pred  	%p3, %p1, %p2;
	@%p3 bra 	$L__BB0_4;
	setp.lt.s32 	%p4, %r3, 1;
	mov.f64 	%fd7, 0d0000000000000000;
	@%p4 bra 	$L__BB0_3;
	cvta.to.global.u64 	%rd4, %rd1;
	add.s32 	%r11, %r3, -1;
	mad.lo.s32 	%r12, %r3, %r1, %r11;
	mul.wide.u32 	%rd5, %r12, 8;
	add.s64 	%rd6, %rd4, %rd5;
	ld.global.f64 	%fd4, [%rd6];
	mad.lo.s32 	%r13, %r3, %r2, %r11;
	mul.wide.u32 	%rd7, %r13, 8;
	add.s64 	%rd8, %rd4, %rd7;
	ld.global.f64 	%fd5, [%rd8];
	sub.f64 	%fd7, %fd4, %fd5;
$L__BB0_3:
	sqrt.rn.f64 	%fd6, %fd7;
	mad.lo.s32 	%r14, %r1, %r1, %r1;
	shr.u32 	%r15, %r14, 1;
	add.s32 	%r16, %r15, %r2;
	cvta.to.global.u64 	%rd9, %rd2;
	mul.wide.u32 	%rd10, %r16, 8;
	add.s64 	%rd11, %rd9, %rd10;
	st.global.f64 	[%rd11], %fd6;
	cvta.to.global.u64 	%rd12, %rd3;
	mul.wide.u32 	%rd13, %r16, 4;
	add.s64 	%rd14, %rd12, %rd13;
	st.global.u32 	[%rd14], %r2;
$L__BB0_4:
	ret;

}
	// .globl	_Z20sort_distance_matrixPdPiii
.visible .entry _Z20sort_distance_matrixPdPiii(
	.param .u64 .ptr .align 1 _Z20sort_distance_matrixPdPiii_param_0,
	.param .u64 .ptr .align 1 _Z20sort_distance_matrixPdPiii_param_1,
	.param .u32 _Z20sort_distance_matrixPdPiii_param_2,
	.param .u32 _Z20sort_distance_matrixPdPiii_param_3
)
{
	.reg .pred 	%p<18>;
	.reg .b32 	%r<59>;
	.reg .b64 	%rd<32>;
	.reg .b64 	%fd<17>;

	ld.param.u64 	%rd11, [_Z20sort_distance_matrixPdPiii_param_0];
	ld.param.u64 	%rd12, [_Z20sort_distance_matrixPdPiii_param_1];
	ld.param.u32 	%r21, [_Z20sort_distance_matrixPdPiii_param_2];
	ld.param.u32 	%r20, [_Z20sort_distance_matrixPdPiii_param_3];
	cvta.to.global.u64 	%rd1, %rd12;
	cvta.to.global.u64 	%rd2, %rd11;
	mov.u32 	%r22, %ctaid.x;
	mov.u32 	%r23, %ntid.x;
	mov.u32 	%r24, %tid.x;
	mad.lo.s32 	%r54, %r22, %r23, %r24;
	setp.gt.s32 	%p1, %r54, %r21;
	@%p1 bra 	$L__BB1_25;
	add.s32 	%r2, %r20, 1;
	setp.eq.s32 	%p2, %r54, 0;
	@%p2 bra 	$L__BB1_25;
	mad.lo.s32 	%r26, %r54, %r54, %r54;
	shr.u32 	%r27, %r26, 31;
	add.s32 	%r28, %r26, %r27;
	shr.s32 	%r3, %r28, 1;
	add.s64 	%rd3, %rd1, 8;
	mov.b32 	%r55, 0;
$L__BB1_3:
	add.s32 	%r29, %r54, %r55;
	shr.u32 	%r30, %r29, 31;
	add.s32 	%r31, %r29, %r30;
	shr.s32 	%r32, %r31, 1;
	add.s32 	%r33, %r32, %r3;
	mul.wide.s32 	%rd13, %r33, 8;
	add.s64 	%rd14, %rd2, %rd13;
	ld.global.f64 	%fd1, [%rd14];
	add.s32 	%r6, %r54, %r3;
	mul.wide.s32 	%rd15, %r6, 8;
	add.s64 	%rd4, %rd2, %rd15;
	ld.global.f64 	%fd8, [%rd4];
	st.global.f64 	[%rd14], %fd8;
	setp.ge.s32 	%p3, %r55, %r54;
	@%p3 bra 	$L__BB1_23;
	add.s32 	%r34, %r55, %r3;
	mul.wide.s32 	%rd16, %r34, 8;
	add.s64 	%rd5, %rd2, %rd16;
	mul.wide.s32 	%rd17, %r34, 4;
	add.s64 	%rd6, %rd1, %rd17;
	sub.s32 	%r35, %r54, %r55;
	and.b32  	%r7, %r35, 3;
	setp.eq.s32 	%p4, %r7, 0;
	mov.u32 	%r56, %r55;
	@%p4 bra 	$L__BB1_12;
	add.s32 	%r56, %r55, 1;
	setp.eq.s32 	%p5, %r7, 1;
	@%p5 bra 	$L__BB1_12;
	cvt.s64.s32 	%rd18, %r3;
	cvt.u64.u32 	%rd19, %r55;
	add.s64 	%rd20, %rd19, %rd18;
	shl.b64 	%rd21, %rd20, 3;
	add.s64 	%rd7, %rd2, %rd21;
	ld.global.f64 	%fd2, [%rd7+8];
	setp.geu.f64 	%p6, %fd2, %fd1;
	shl.b64 	%rd22, %rd20, 2;
	add.s64 	%rd8, %rd1, %rd22;
	@%p6 bra 	$L__BB1_8;
	ld.global.f64 	%fd9, [%rd5];
	st.global.f64 	[%rd7+8], %fd9;
	st.global.f64 	[%rd5], %fd2;
	ld.global.u32 	%r36, [%rd8+4];
	ld.global.u32 	%r37, [%rd6];
	st.global.u32 	[%rd8+4], %r37;
	st.global.u32 	[%rd6], %r36;
$L__BB1_8:
	add.s32 	%r56, %r55, 2;
	setp.eq.s32 	%p7, %r7, 2;
	@%p7 bra 	$L__BB1_12;
	ld.global.f64 	%fd3, [%rd7+16];
	setp.geu.f64 	%p8, %fd3, %fd1;
	@%p8 bra 	$L__BB1_11;
	ld.global.f64 	%fd10, [%rd5];
	st.global.f64 	[%rd7+16], %fd10;
	st.global.f64 	[%rd5], %fd3;
	ld.global.u32 	%r38, [%rd8+8];
	ld.global.u32 	%r39, [%rd6];
	st.global.u32 	[%rd8+8], %r39;
	st.global.u32 	[%rd6], %r38;
$L__BB1_11:
	add.s32 	%r56, %r55, 3;
$L__BB1_12:
	sub.s32 	%r40, %r55, %r54;
	setp.gt.u32 	%p9, %r40, -4;
	@%p9 bra 	$L__BB1_23;
	sub.s32 	%r58, %r56, %r54;
	add.s32 	%r57, %r3, %r56;
$L__BB1_14:
	mul.wide.s32 	%rd23, %r57, 8;
	add.s64 	%rd24, %rd2, %rd23;
	add.s64 	%rd9, %rd24, 16;
	mul.wide.s32 	%rd25, %r57, 4;
	add.s64 	%rd10, %rd3, %rd25;
	ld.global.f64 	%fd4, [%rd24];
	setp.geu.f64 	%p10, %fd4, %fd1;
	@%p10 bra 	$L__BB1_16;
	ld.global.f64 	%fd11, [%rd5];
	st.global.f64 	[%rd9+-16], %fd11;
	st.global.f64 	[%rd5], %fd4;
	ld.global.u32 	%r41, [%rd10+-8];
	ld.global.u32 	%r42, [%rd6];
	st.global.u32 	[%rd10+-8], %r42;
	st.global.u32 	[%rd6], %r41;
$L__BB1_16:
	ld.global.f64 	%fd5, [%rd9+-8];
	setp.geu.f64 	%p11, %fd5, %fd1;
	@%p11 bra 	$L__BB1_18;
	ld.global.f64 	%fd12, [%rd5];
	st.global.f64 	[%rd9+-8], %fd12;
	st.global.f64 	[%rd5], %fd5;
	ld.global.u32 	%r43, [%rd10+-4];
	ld.global.u32 	%r44, [%rd6];
	st.global.u32 	[%rd10+-4], %r44;
	st.global.u32 	[%rd6], %r43;
$L__BB1_18:
	ld.global.f64 	%fd6, [%rd9];
	setp.geu.f64 	%p12, %fd6, %fd1;
	@%p12 bra 	$L__BB1_20;
	ld.global.f64 	%fd13, [%rd5];
	st.global.f64 	[%rd9], %fd13;
	st.global.f64 	[%rd5], %fd6;
	ld.global.u32 	%r45, [%rd10];
	ld.global.u32 	%r46, [%rd6];
	st.global.u32 	[%rd10], %r46;
	st.global.u32 	[%rd6], %r45;
$L__BB1_20:
	ld.global.f64 	%fd7, [%rd9+8];
	setp.geu.f64 	%p13, %fd7, %fd1;
	@%p13 bra 	$L__BB1_22;
	ld.global.f64 	%fd14, [%rd5];
	st.global.f64 	[%rd9+8], %fd14;
	st.global.f64 	[%rd5], %fd7;
	ld.global.u32 	%r47, [%rd10+4];
	ld.global.u32 	%r48, [%rd6];
	st.global.u32 	[%rd10+4], %r48;
	st.global.u32 	[%rd6], %r47;
$L__BB1_22:
	add.s32 	%r58, %r58, 4;
	add.s32 	%r57, %r57, 4;
	setp.ne.s32 	%p14, %r58, 0;
	@%p14 bra 	$L__BB1_14;
$L__BB1_23:
	ld.global.f64 	%fd15, [%rd4];
	add.s32 	%r49, %r55, %r3;
	mul.wide.s32 	%rd26, %r49, 8;
	add.s64 	%rd27, %rd2, %rd26;
	ld.global.f64 	%fd16, [%rd27];
	st.global.f64 	[%rd4], %fd16;
	st.global.f64 	[%rd27], %fd15;
	mul.wide.s32 	%rd28, %r6, 4;
	add.s64 	%rd29, %rd1, %rd28;
	ld.global.u32 	%r50, [%rd29];
	mul.wide.s32 	%rd30, %r49, 4;
	add.s64 	%rd31, %rd1, %rd30;
	ld.global.u32 	%r51, [%rd31];
	st.global.u32 	[%rd29], %r51;
	st.global.u32 	[%rd31], %r50;
	setp.eq.s32 	%p15, %r2, %r55;
	@%p15 bra 	$L__BB1_25;
	setp.ge.s32 	%p16, %r2, %r55;
	add.s32 	%r52, %r55, -1;
	selp.u32 	%r53, 1, 0, %p16;
	add.s32 	%r55, %r55, %r53;
	selp.b32 	%r54, %r54, %r52, %p16;
	setp.ne.s32 	%p17, %r55, %r54;
	@%p17 bra 	$L__BB1_3;
$L__BB1_25:
	ret;

}
	// .globl	_Z15create_nn_arrayPiS_ii
.visible .entry _Z15create_nn_arrayPiS_ii(
	.param .u64 .ptr .align 1 _Z15create_nn_arrayPiS_ii_param_0,
	.param .u64 .ptr .align 1 _Z15create_nn_arrayPiS_ii_param_1,
	.param .u32 _Z15create_nn_arrayPiS_ii_param_2,
	.param .u32 _Z15create_nn_arrayPiS_ii_param_3
)
{
	.reg .pred 	%p<4>;
	.reg .b32 	%r<21>;
	.reg .b64 	%rd<9>;

	ld.param.u64 	%rd1, [_Z15create_nn_arrayPiS_ii_param_0];
	ld.param.u64 	%rd2, [_Z15create_nn_arrayPiS_ii_param_1];
	ld.param.u32 	%r4, [_Z15create_nn_arrayPiS_ii_param_2];
	ld.param.u32 	%r5, [_Z15create_nn_arrayPiS_ii_param_3];
	mov.u32 	%r6, %ctaid.x;
	mov.u32 	%r7, %ntid.x;
	mov.u32 	%r8, %tid.x;
	mad.lo.s32 	%r1, %r6, %r7, %r8;
	mov.u32 	%r9, %ctaid.y;
	mov.u32 	%r10, %ntid.y;
	mov.u32 	%r11, %tid.y;
	mad.lo.s32 	%r12, %r9, %r10, %r11;
	setp.gt.s32 	%p1, %r1, %r4;
	add.s32 	%r13, %r5, 1;
	setp.gt.s32 	%p2, %r12, %r13;
	or.pred  	%p3, %p1, %p2;
	@%p3 bra 	$L__BB2_2;
	cvta.to.global.u64 	%rd3, %rd1;
	cvta.to.global.u64 	%rd4, %rd2;
	mad.lo.s32 	%r14, %r1, %r1, %r1;
	shr.u32 	%r15, %r14, 31;
	add.s32 	%r16, %r14, %r15;
	shr.s32 	%r17, %r16, 1;
	add.s32 	%r18, %r17, %r12;
	mul.wide.s32 	%rd5, %r18, 4;
	add.s64 	%rd6, %rd3, %rd5;
	ld.global.u32 	%r19, [%rd6];
	mad.lo.s32 	%r20, %r5, %r1, %r12;
	mul.wide.s32 	%rd7, %r20, 4;
	add.s64 	%rd8, %rd4, %rd7;
	st.global.u32 	[%rd8], %r19;
$L__BB2_2:
	ret;

}


// ===== COMPILED SASS (sm_100) =====

	.target	sm_100

	.elftype	@"ET_EXEC"


//--------------------- .note.nv.tkinfo           --------------------------
	.section	.note.nv.tkinfo,"",@"SHT_NOTE"
	.sectionflags	@"SHF_NOTE_NV_TKINFO"
	.tkinfo
        /*0018*/ 	.word	0x00000002
        /*0030*/ 	.string	""
        /*0030*/ 	.string	"ptxas"
        /*0030*/ 	.string	"Cuda compilation tools, release 13.0, V13.0.88"
        /*0030*/ 	.string	"Build cuda_13.0.r13.0/compiler.36424714_0"
        /*0030*/ 	.string	"-arch sm_100 -m 64 "



//--------------------- .note.nv.cuinfo           --------------------------
	.section	.note.nv.cuinfo,"",@"SHT_NOTE"
	.sectionflags	@"SHF_NOTE_NV_CUINFO"
        /*0018*/ 	.short	0x0002
        /*001a*/ 	.short	0x0064
        /*001c*/ 	.short	0x0082
	.zero		2


//--------------------- .nv.info                  --------------------------
	.section	.nv.info,"",@"SHT_CUDA_INFO"
	.align	4


	//----- nvinfo : EIATTR_REGCOUNT
	.align		4
        /*0000*/ 	.byte	0x04, 0x2f
        /*0002*/ 	.short	(.L_1 - .L_0)
	.align		4
.L_0:
        /*0004*/ 	.word	index@(_Z25calculate_distance_matrixPdS_Piii)
        /*0008*/ 	.word	0x00000014


	//----- nvinfo : EIATTR_FRAME_SIZE
	.align		4
.L_1:
        /*000c*/ 	.byte	0x04, 0x11
        /*000e*/ 	.short	(.L_3 - .L_2)
	.align		4
.L_2:
        /*0010*/ 	.word	index@($__internal_0_$__cuda_sm20_dsqrt_rn_f64_mediumpath_v1)
        /*0014*/ 	.word	0x00000000


	//----- nvinfo : EIATTR_FRAME_SIZE
	.align		4
.L_3:
        /*0018*/ 	.byte	0x04, 0x11
        /*001a*/ 	.short	(.L_5 - .L_4)
	.align		4
.L_4:
        /*001c*/ 	.word	index@(_Z25calculate_distance_matrixPdS_Piii)
        /*0020*/ 	.word	0x00000000


	//----- nvinfo : EIATTR_REGCOUNT
	.align		4
.L_5:
        /*0024*/ 	.byte	0x04, 0x2f
        /*0026*/ 	.short	(.L_7 - .L_6)
	.align		4
.L_6:
        /*0028*/ 	.word	index@(_Z20sort_distance_matrixPdPiii)
        /*002c*/ 	.word	0x00000020


	//----- nvinfo : EIATTR_FRAME_SIZE
	.align		4
.L_7:
        /*0030*/ 	.byte	0x04, 0x11
        /*0032*/ 	.short	(.L_9 - .L_8)
	.align		4
.L_8:
        /*0034*/ 	.word	index@(_Z20sort_distance_matrixPdPiii)
        /*0038*/ 	.word	0x00000000


	//----- nvinfo : EIATTR_REGCOUNT
	.align		4
.L_9:
        /*003c*/ 	.byte	0x04, 0x2f
        /*003e*/ 	.short	(.L_11 - .L_10)
	.align		4
.L_10:
        /*0040*/ 	.word	index@(_Z15create_nn_arrayPiS_ii)
        /*0044*/ 	.word	0x0000000a


	//----- nvinfo : EIATTR_FRAME_SIZE
	.align		4
.L_11:
        /*0048*/ 	.byte	0x04, 0x11
        /*004a*/ 	.short	(.L_13 - .L_12)
	.align		4
.L_12:
        /*004c*/ 	.word	index@(_Z15create_nn_arrayPiS_ii)
        /*0050*/ 	.word	0x00000000


	//----- nvinfo : EIATTR_MIN_STACK_SIZE
	.align		4
.L_13:
        /*0054*/ 	.byte	0x04, 0x12
        /*0056*/ 	.short	(.L_15 - .L_14)
	.align		4
.L_14:
        /*0058*/ 	.word	index@(_Z15create_nn_arrayPiS_ii)
        /*005c*/ 	.word	0x00000000


	//----- nvinfo : EIATTR_MIN_STACK_SIZE
	.align		4
.L_15:
        /*0060*/ 	.byte	0x04, 0x12
        /*0062*/ 	.short	(.L_17 - .L_16)
	.align		4
.L_16:
        /*0064*/ 	.word	index@(_Z20sort_distance_matrixPdPiii)
        /*0068*/ 	.word	0x00000000


	//----- nvinfo : EIATTR_MIN_STACK_SIZE
	.align		4
.L_17:
        /*006c*/ 	.byte	0x04, 0x12
        /*006e*/ 	.short	(.L_19 - .L_18)
	.align		4
.L_18:
        /*0070*/ 	.word	index@(_Z25calculate_distance_matrixPdS_Piii)
        /*0074*/ 	.word	0x00000000
.L_19:


//--------------------- .nv.compat                --------------------------
	.section	.nv.compat,"",@"SHT_CUDA_COMPAT_INFO"
	.align	4
        /*0000*/ 	.byte	0x02, 0x09, 0x00, 0x00, 0x02, 0x02, 0x01, 0x00, 0x02, 0x05, 0x05, 0x00, 0x03, 0x07, 0x01, 0x01
        /*0010*/ 	.byte	0x02, 0x03, 0x00, 0x00, 0x02, 0x06, 0x01, 0x00, 0x04, 0x0b, 0x08, 0x00, 0x01, 0x00, 0x00, 0x00
        /*0020*/ 	.byte	0x00, 0x00, 0x00, 0x00


//--------------------- .nv.info._Z15create_nn_arrayPiS_ii --------------------------
	.section	.nv.info._Z15create_nn_arrayPiS_ii,"",@"SHT_CUDA_INFO"
	.sectionflags	@""
	.align	4


	//----- nvinfo : EIATTR_CUDA_API_VERSION
	.align		4
        /*0000*/ 	.byte	0x04, 0x37
        /*0002*/ 	.short	(.L_21 - .L_20)
.L_20:
        /*0004*/ 	.word	0x00000082


	//----- nvinfo : EIATTR_KPARAM_INFO
	.align		4
.L_21:
        /*0008*/ 	.byte	0x04, 0x17
        /*000a*/ 	.short	(.L_23 - .L_22)
.L_22:
        /*000c*/ 	.word	0x00000000
        /*0010*/ 	.short	0x0003
        /*0012*/ 	.short	0x0014
        /*0014*/ 	.byte	0x00, 0xf0, 0x11, 0x00


	//----- nvinfo : EIATTR_KPARAM_INFO
	.align		4
.L_23:
        /*0018*/ 	.byte	0x04, 0x17
        /*001a*/ 	.short	(.L_25 - .L_24)
.L_24:
        /*001c*/ 	.word	0x00000000
        /*0020*/ 	.short	0x0002
        /*0022*/ 	.short	0x0010
        /*0024*/ 	.byte	0x00, 0xf0, 0x11, 0x00


	//----- nvinfo : EIATTR_KPARAM_INFO
	.align		4
.L_25:
        /*0028*/ 	.byte	0x04, 0x17
        /*002a*/ 	.short	(.L_27 - .L_26)
.L_26:
        /*002c*/ 	.word	0x00000000
        /*0030*/ 	.short	0x0001
        /*0032*/ 	.short	0x0008
        /*0034*/ 	.byte	0x00, 0xf5, 0x21, 0x00


	//----- nvinfo : EIATTR_KPARAM_INFO
	.align		4
.L_27:
        /*0038*/ 	.byte	0x04, 0x17
        /*003a*/ 	.short	(.L_29 - .L_28)
.L_28:
        /*003c*/ 	.word	0x00000000
        /*0040*/ 	.short	0x0000
        /*0042*/ 	.short	0x0000
        /*0044*/ 	.byte	0x00, 0xf5, 0x21, 0x00


	//----- nvinfo : EIATTR_SPARSE_MMA_MASK
	.align		4
.L_29:
        /*0048*/ 	.byte	0x03, 0x50
        /*004a*/ 	.short	0x0000


	//----- nvinfo : EIATTR_MAXREG_COUNT
	.align		4
        /*004c*/ 	.byte	0x03, 0x1b
        /*004e*/ 	.short	0x00ff


	//----- nvinfo : EIATTR_MERCURY_ISA_VERSION
	.align		4
        /*0050*/ 	.byte	0x03, 0x5f
        /*0052*/ 	.short	0x0101


	//----- nvinfo : EIATTR_VRC_CTA_INIT_COUNT
	.align		4
        /*0054*/ 	.byte	0x02, 0x4a
	.zero		1
	.zero		1


	//----- nvinfo : EIATTR_EXIT_INSTR_OFFSETS
	.align		4
        /*0058*/ 	.byte	0x04, 0x1c
        /*005a*/ 	.short	(.L_31 - .L_30)


	//   ....[0]....
.L_30:
        /*005c*/ 	.word	0x000000d0


	//   ....[1]....
        /*0060*/ 	.word	0x00000190


	//----- nvinfo : EIATTR_CBANK_PARAM_SIZE
	.align		4
.L_31:
        /*0064*/ 	.byte	0x03, 0x19
        /*0066*/ 	.short	0x0018


	//----- nvinfo : EIATTR_PARAM_CBANK
	.align		4
        /*0068*/ 	.byte	0x04, 0x0a
        /*006a*/ 	.short	(.L_33 - .L_32)
	.align		4
.L_32:
        /*006c*/ 	.word	index@(.nv.constant0._Z15create_nn_arrayPiS_ii)
        /*0070*/ 	.short	0x0380
        /*0072*/ 	.short	0x0018


	//----- nvinfo : EIATTR_SW_WAR
	.align		4
.L_33:
        /*0074*/ 	.byte	0x04, 0x36
        /*0076*/ 	.short	(.L_35 - .L_34)
.L_34:
        /*0078*/ 	.word	0x00000008
.L_35:


//--------------------- .nv.info._Z20sort_distance_matrixPdPiii --------------------------
	.section	.nv.info._Z20sort_distance_matrixPdPiii,"",@"SHT_CUDA_INFO"
	.sectionflags	@""
	.align	4


	//----- nvinfo : EIATTR_CUDA_API_VERSION
	.align		4
        /*0000*/ 	.byte	0x04, 0x37
        /*0002*/ 	.short	(.L_37 - .L_36)
.L_36:
        /*0004*/ 	.word	0x00000082


	//----- nvinfo : EIATTR_KPARAM_INFO
	.align		4
.L_37:
        /*0008*/ 	.byte	0x04, 0x17
        /*000a*/ 	.short	(.L_39 - .L_38)
.L_38:
        /*000c*/ 	.word	0x00000000
        /*0010*/ 	.short	0x0003
        /*0012*/ 	.short	0x0014
        /*0014*/ 	.byte	0x00, 0xf0, 0x11, 0x00


	//----- nvinfo : EIATTR_KPARAM_INFO
	.align		4
.L_39:
        /*0018*/ 	.byte	0x04, 0x17
        /*001a*/ 	.short	(.L_41 - .L_40)
.L_40:
        /*001c*/ 	.word	0x00000000
        /*0020*/ 	.short	0x0002
        /*0022*/ 	.short	0x0010
        /*0024*/ 	.byte	0x00, 0xf0, 0x11, 0x00


	//----- nvinfo : EIATTR_KPARAM_INFO
	.align		4
.L_41:
        /*0028*/ 	.byte	0x04, 0x17
        /*002a*/ 	.short	(.L_43 - .L_42)
.L_42:
        /*002c*/ 	.word	0x00000000
        /*0030*/ 	.short	0x0001
        /*0032*/ 	.short	0x0008
        /*0034*/ 	.byte	0x00, 0xf5, 0x21, 0x00


	//----- nvinfo : EIATTR_KPARAM_INFO
	.align		4
.L_43:
        /*0038*/ 	.byte	0x04, 0x17
        /*003a*/ 	.short	(.L_45 - .L_44)
.L_44:
        /*003c*/ 	.word	0x00000000
        /*0040*/ 	.short	0x0000
        /*0042*/ 	.short	0x0000
        /*0044*/ 	.byte	0x00, 0xf5, 0x21, 0x00


	//----- nvinfo : EIATTR_SPARSE_MMA_MASK
	.align		4
.L_45:
        /*0048*/ 	.byte	0x03, 0x50
        /*004a*/ 	.short	0x0000


	//----- nvinfo : EIATTR_MAXREG_COUNT
	.align		4
        /*004c*/ 	.byte	0x03, 0x1b
        /*004e*/ 	.short	0x00ff


	//----- nvinfo : EIATTR_MERCURY_ISA_VERSION
	.align		4
        /*0050*/ 	.byte	0x03, 0x5f
        /*0052*/ 	.short	0x0101


	//----- nvinfo : EIATTR_VRC_CTA_INIT_COUNT
	.align		4
        /*0054*/ 	.byte	0x02, 0x4a
	.zero		1
	.zero		1


	//----- nvinfo : EIATTR_EXIT_INSTR_OFFSETS
	.align		4
        /*0058*/ 	.byte	0x04, 0x1c
        /*005a*/ 	.short	(.L_47 - .L_46)


	//   ....[0]....
.L_46:
        /*005c*/ 	.word	0x00000070


	//   ....[1]....
        /*0060*/ 	.word	0x000000a0


	//   ....[2]....
        /*0064*/ 	.word	0x00000940


	//   ....[3]....
        /*0068*/ 	.word	0x000009c0


	//----- nvinfo : EIATTR_CRS_STACK_SIZE
	.align		4
.L_47:
        /*006c*/ 	.byte	0x04, 0x1e
        /*006e*/ 	.short	(.L_49 - .L_48)
.L_48:
        /*0070*/ 	.word	0x00000000


	//----- nvinfo : EIATTR_CBANK_PARAM_SIZE
	.align		4
.L_49:
        /*0074*/ 	.byte	0x03, 0x19
        /*0076*/ 	.short	0x0018


	//----- nvinfo : EIATTR_PARAM_CBANK
	.align		4
        /*0078*/ 	.byte	0x04, 0x0a
        /*007a*/ 	.short	(.L_51 - .L_50)
	.align		4
.L_50:
        /*007c*/ 	.word	index@(.nv.constant0._Z20sort_distance_matrixPdPiii)
        /*0080*/ 	.short	0x0380
        /*0082*/ 	.short	0x0018


	//----- nvinfo : EIATTR_SW_WAR
	.align		4
.L_51:
        /*0084*/ 	.byte	0x04, 0x36
        /*0086*/ 	.short	(.L_53 - .L_52)
.L_52:
        /*0088*/ 	.word	0x00000008
.L_53:


//--------------------- .nv.info._Z25calculate_distance_matrixPdS_Piii --------------------------
	.section	.nv.info._Z25calculate_distance_matrixPdS_Piii,"",@"SHT_CUDA_INFO"
	.sectionflags	@""
	.align	4


	//----- nvinfo : EIATTR_CUDA_API_VERSION
	.align		4
        /*0000*/ 	.byte	0x04, 0x37
        /*0002*/ 	.short	(.L_55 - .L_54)
.L_54:
        /*0004*/ 	.word	0x00000082


	//----- nvinfo : EIATTR_KPARAM_INFO
	.align		4
.L_55:
        /*0008*/ 	.byte	0x04, 0x17
        /*000a*/ 	.short	(.L_57 - .L_56)
.L_56:
        /*000c*/ 	.word	0x00000000
        /*0010*/ 	.short	0x0004
        /*0012*/ 	.short	0x001c
        /*0014*/ 	.byte	0x00, 0xf0, 0x11, 0x00


	//----- nvinfo : EIATTR_KPARAM_INFO
	.align		4
.L_57:
        /*0018*/ 	.byte	0x04, 0x17
        /*001a*/ 	.short	(.L_59 - .L_58)
.L_58:
        /*001c*/ 	.word	0x00000000
        /*0020*/ 	.short	0x0003
        /*0022*/ 	.short	0x0018
        /*0024*/ 	.byte	0x00, 0xf0, 0x11, 0x00


	//----- nvinfo : EIATTR_KPARAM_INFO
	.align		4
.L_59:
        /*0028*/ 	.byte	0x04, 0x17
        /*002a*/ 	.short	(.L_61 - .L_60)
.L_60:
        /*002c*/ 	.word	0x00000000
        /*0030*/ 	.short	0x0002
        /*0032*/ 	.short	0x0010
        /*0034*/ 	.byte	0x00, 0xf5, 0x21, 0x00


	//----- nvinfo : EIATTR_KPARAM_INFO
	.align		4
.L_61:
        /*0038*/ 	.byte	0x04, 0x17
        /*003a*/ 	.short	(.L_63 - .L_62)
.L_62:
        /*003c*/ 	.word	0x00000000
        /*0040*/ 	.short	0x0001
        /*0042*/ 	.short	0x0008
        /*0044*/ 	.byte	0x00, 0xf5, 0x21, 0x00


	//----- nvinfo : EIATTR_KPARAM_INFO
	.align		4
.L_63:
        /*0048*/ 	.byte	0x04, 0x17
        /*004a*/ 	.short	(.L_65 - .L_64)
.L_64:
        /*004c*/ 	.word	0x00000000
        /*0050*/ 	.short	0x0000
        /*0052*/ 	.short	0x0000
        /*0054*/ 	.byte	0x00, 0xf5, 0x21, 0x00


	//----- nvinfo : EIATTR_SPARSE_MMA_MASK
	.align		4
.L_65:
        /*0058*/ 	.byte	0x03, 0x50
        /*005a*/ 	.short	0x0000


	//----- nvinfo : EIATTR_MAXREG_COUNT
	.align		4
        /*005c*/ 	.byte	0x03, 0x1b
        /*005e*/ 	.short	0x00ff


	//----- nvinfo : EIATTR_MERCURY_ISA_VERSION
	.align		4
        /*0060*/ 	.byte	0x03, 0x5f
        /*0062*/ 	.short	0x0101


	//----- nvinfo : EIATTR_VRC_CTA_INIT_COUNT
	.align		4
        /*0064*/ 	.byte	0x02, 0x4a
	.zero		1
	.zero		1


	//----- nvinfo : EIATTR_EXIT_INSTR_OFFSETS
	.align		4
        /*0068*/ 	.byte	0x04, 0x1c
        /*006a*/ 	.short	(.L_67 - .L_66)


	//   ....[0]....
.L_66:
        /*006c*/ 	.word	0x000000c0


	//   ....[1]....
        /*0070*/ 	.word	0x00000390


	//----- nvinfo : EIATTR_CRS_STACK_SIZE
	.align		4
.L_67:
        /*0074*/ 	.byte	0x04, 0x1e
        /*0076*/ 	.short	(.L_69 - .L_68)
.L_68:
        /*0078*/ 	.word	0x00000000


	//----- nvinfo : EIATTR_CBANK_PARAM_SIZE
	.align		4
.L_69:
        /*007c*/ 	.byte	0x03, 0x19
        /*007e*/ 	.short	0x0020


	//----- nvinfo : EIATTR_PARAM_CBANK
	.align		4
        /*0080*/ 	.byte	0x04, 0x0a
        /*0082*/ 	.short	(.L_71 - .L_70)
	.align		4
.L_70:
        /*0084*/ 	.word	index@(.nv.constant0._Z25calculate_distance_matrixPdS_Piii)
        /*0088*/ 	.short	0x0380
        /*008a*/ 	.short	0x0020


	//----- nvinfo : EIATTR_SW_WAR
	.align		4
.L_71:
        /*008c*/ 	.byte	0x04, 0x36
        /*008e*/ 	.short	(.L_73 - .L_72)
.L_72:
        /*0090*/ 	.word	0x00000008
.L_73:


//--------------------- .nv.callgraph             --------------------------
	.section	.nv.callgraph,"",@"SHT_CUDA_CALLGRAPH"
	.align	4
	.sectionentsize	8
	.align		4
        /*0000*/ 	.word	0x00000000
	.align		4
        /*0004*/ 	.word	0xffffffff
	.align		4
        /*0008*/ 	.word	0x00000000
	.align		4
        /*000c*/ 	.word	0xfffffffe
	.align		4
        /*0010*/ 	.word	0x00000000
	.align		4
        /*0014*/ 	.word	0xfffffffd
	.align		4
        /*0018*/ 	.word	0x00000000
	.align		4
        /*001c*/ 	.word	0xfffffffc


//--------------------- .text._Z15create_nn_arrayPiS_ii --------------------------
	.section	.text._Z15create_nn_arrayPiS_ii,"ax",@progbits
	.align	128
        .global         _Z15create_nn_arrayPiS_ii
        .type           _Z15create_nn_arrayPiS_ii,@function
        .size           _Z15create_nn_arrayPiS_ii,(.L_x_19 - _Z15create_nn_arrayPiS_ii)
        .other          _Z15create_nn_arrayPiS_ii,@"STO_CUDA_ENTRY STV_DEFAULT"
_Z15create_nn_arrayPiS_ii:
.text._Z15create_nn_arrayPiS_ii:
[----:B------:R-:W-:Y:S01]  /*0000*/  LDC R1, c[0x0][0x37c] ;  /* 0x0000df00ff017b82 */ /* 0x000fe20000000800 */
[----:B------:R-:W0:Y:S07]  /*0010*/  S2R R2, SR_TID.Y ;  /* 0x0000000000027919 */ /* 0x000e2e0000002200 */
[----:B------:R-:W1:Y:S01]  /*0020*/  LDC R0, c[0x0][0x360] ;  /* 0x0000d800ff007b82 */ /* 0x000e620000000800 */
[----:B------:R-:W2:Y:S01]  /*0030*/  LDCU.64 UR8, c[0x0][0x390] ;  /* 0x00007200ff0877ac */ /* 0x000ea20008000a00 */
[----:B------:R-:W1:Y:S06]  /*0040*/  S2R R3, SR_TID.X ;  /* 0x0000000000037919 */ /* 0x000e6c0000002100 */
[----:B------:R-:W0:Y:S08]  /*0050*/  S2UR UR6, SR_CTAID.Y ;  /* 0x00000000000679c3 */ /* 0x000e300000002600 */
[----:B------:R-:W0:Y:S01]  /*0060*/  LDC R7, c[0x0][0x364] ;  /* 0x0000d900ff077b82 */ /* 0x000e220000000800 */
[----:B--2---:R-:W-:-:S07]  /*0070*/  UIADD3 UR4, UPT, UPT, UR9, 0x1, URZ ;  /* 0x0000000109047890 */ /* 0x004fce000fffe0ff */
[----:B------:R-:W1:Y:S01]  /*0080*/  S2UR UR5, SR_CTAID.X ;  /* 0x00000000000579c3 */ /* 0x000e620000002500 */
[----:B0-----:R-:W-:-:S05]  /*0090*/  IMAD R7, R7, UR6, R2 ;  /* 0x0000000607077c24 */ /* 0x001fca000f8e0202 */
[----:B------:R-:W-:Y:S01]  /*00a0*/  ISETP.GT.AND P0, PT, R7, UR4, PT ;  /* 0x0000000407007c0c */ /* 0x000fe2000bf04270 */
[----:B-1----:R-:W-:-:S05]  /*00b0*/  IMAD R0, R0, UR5, R3 ;  /* 0x0000000500007c24 */ /* 0x002fca000f8e0203 */
[----:B------:R-:W-:-:S13]  /*00c0*/  ISETP.GT.OR P0, PT, R0, UR8, P0 ;  /* 0x0000000800007c0c */ /* 0x000fda0008704670 */
[----:B------:R-:W-:Y:S05]  /*00d0*/  @P0 EXIT ;  /* 0x000000000000094d */ /* 0x000fea0003800000 */
[----:B------:R-:W0:Y:S01]  /*00e0*/  LDC.64 R2, c[0x0][0x380] ;  /* 0x0000e000ff027b82 */ /* 0x000e220000000a00 */
[----:B------:R-:W-:Y:S01]  /*00f0*/  IMAD R4, R0, R0, R0 ;  /* 0x0000000000047224 */ /* 0x000fe200078e0200 */
[----:B------:R-:W1:Y:S04]  /*0100*/  LDCU.64 UR4, c[0x0][0x358] ;  /* 0x00006b00ff0477ac */ /* 0x000e680008000a00 */
[----:B------:R-:W-:-:S04]  /*0110*/  LEA.HI R4, R4, R4, RZ, 0x1 ;  /* 0x0000000404047211 */ /* 0x000fc800078f08ff */
[----:B------:R-:W-:-:S05]  /*0120*/  LEA.HI.SX32 R5, R4, R7, 0x1f ;  /* 0x0000000704057211 */ /* 0x000fca00078ffaff */
[----:B0-----:R-:W-:Y:S02]  /*0130*/  IMAD.WIDE R2, R5, 0x4, R2 ;  /* 0x0000000405027825 */ /* 0x001fe400078e0202 */
[----:B------:R-:W0:Y:S04]  /*0140*/  LDC.64 R4, c[0x0][0x388] ;  /* 0x0000e200ff047b82 */ /* 0x000e280000000a00 */
[----:B-1----:R-:W2:Y:S01]  /*0150*/  LDG.E R3, desc[UR4][R2.64] ;  /* 0x0000000402037981 */ /* 0x002ea2000c1e1900 */
[----:B------:R-:W-:-:S04]  /*0160*/  IMAD R7, R0, UR9, R7 ;  /* 0x0000000900077c24 */ /* 0x000fc8000f8e0207 */
[----:B0-----:R-:W-:-:S05]  /*0170*/  IMAD.WIDE R4, R7, 0x4, R4 ;  /* 0x0000000407047825 */ /* 0x001fca00078e0204 */
[----:B--2---:R-:W-:Y:S01]  /*0180*/  STG.E desc[UR4][R4.64], R3 ;  /* 0x0000000304007986 */ /* 0x004fe2000c101904 */
[----:B------:R-:W-:Y:S05]  /*0190*/  EXIT ;  /* 0x000000000000794d */ /* 0x000fea0003800000 */
.L_x_0:
[----:B------:R-:W-:-:S00]  /*01a0*/  BRA `(.L_x_0) ;  /* 0xfffffffc00fc7947 */ /* 0x000fc0000383ffff */
[----:B------:R-:W-:-:S00]  /*01b0*/  NOP ;  /* 0x0000000000007918 */ /* 0x000fc00000000000 */
        /* <DEDUP_REMOVED lines=12> */
.L_x_19:


//--------------------- .text._Z20sort_distance_matrixPdPiii --------------------------
	.section	.text._Z20sort_distance_matrixPdPiii,"ax",@progbits
	.align	128
        .global         _Z20sort_distance_matrixPdPiii
        .type           _Z20sort_distance_matrixPdPiii,@function
        .size           _Z20sort_distance_matrixPdPiii,(.L_x_20 - _Z20sort_distance_matrixPdPiii)
        .other          _Z20sort_distance_matrixPdPiii,@"STO_CUDA_ENTRY STV_DEFAULT"
_Z20sort_distance_matrixPdPiii:
.text._Z20sort_distance_matrixPdPiii:
[----:B------:R-:W-:Y:S01]  /*0000*/  LDC R1, c[0x0][0x37c] ;  /* 0x0000df00ff017b82 */ /* 0x000fe20000000800 */
[----:B------:R-:W0:Y:S07]  /*0010*/  S2R R3, SR_TID.X ;  /* 0x0000000000037919 */ /* 0x000e2e0000002100 */
[----:B------:R-:W0:Y:S01]  /*0020*/  S2UR UR4, SR_CTAID.X ;  /* 0x00000000000479c3 */ /* 0x000e220000002500 */
[----:B------:R-:W1:Y:S07]  /*0030*/  LDCU UR5, c[0x0][0x390] ;  /* 0x00007200ff0577ac */ /* 0x000e6e0008000800 */
[----:B------:R-:W0:Y:S02]  /*0040*/  LDC R0, c[0x0][0x360] ;  /* 0x0000d800ff007b82 */ /* 0x000e240000000800 */
[----:B0-----:R-:W-:-:S05]  /*0050*/  IMAD R0, R0, UR4, R3 ;  /* 0x0000000400007c24 */ /* 0x001fca000f8e0203 */
[----:B-1----:R-:W-:-:S13]  /*0060*/  ISETP.GT.AND P0, PT, R0, UR5, PT ;  /* 0x0000000500007c0c */ /* 0x002fda000bf04270 */
[----:B------:R-:W-:Y:S05]  /*0070*/  @P0 EXIT ;  /* 0x000000000000094d */ /* 0x000fea0003800000 */
[----:B------:R-:W-:-:S05]  /*0080*/  IMAD.MOV.U32 R5, RZ, RZ, R0 ;  /* 0x000000ffff057224 */ /* 0x000fca00078e0000 */
[----:B------:R-:W-:-:S13]  /*0090*/  ISETP.NE.AND P0, PT, R5, RZ, PT ;  /* 0x000000ff0500720c */ /* 0x000fda0003f05270 */
[----:B------:R-:W-:Y:S05]  /*00a0*/  @!P0 EXIT ;  /* 0x000000000000894d */ /* 0x000fea0003800000 */
[----:B------:R-:W0:Y:S01]  /*00b0*/  LDCU.64 UR6, c[0x0][0x388] ;  /* 0x00007100ff0677ac */ /* 0x000e220008000a00 */
[----:B------:R-:W-:Y:S01]  /*00c0*/  IMAD R0, R5, R5, R5 ;  /* 0x0000000505007224 */ /* 0x000fe200078e0205 */
[----:B------:R-:W1:Y:S04]  /*00d0*/  LDCU UR4, c[0x0][0x394] ;  /* 0x00007280ff0477ac */ /* 0x000e680008000800 */
[----:B------:R-:W-:Y:S01]  /*00e0*/  LEA.HI R3, R0, R0, RZ, 0x1 ;  /* 0x0000000000037211 */ /* 0x000fe200078f08ff */
[----:B------:R-:W-:Y:S01]  /*00f0*/  IMAD.MOV.U32 R0, RZ, RZ, RZ ;  /* 0x000000ffff007224 */ /* 0x000fe200078e00ff */
[----:B------:R-:W2:Y:S02]  /*0100*/  LDCU.64 UR8, c[0x0][0x358] ;  /* 0x00006b00ff0877ac */ /* 0x000ea40008000a00 */
[----:B------:R-:W-:Y:S01]  /*0110*/  SHF.R.S32.HI R3, RZ, 0x1, R3 ;  /* 0x00000001ff037819 */ /* 0x000fe20000011403 */
[----:B------:R-:W3:Y:S01]  /*0120*/  LDCU.64 UR16, c[0x0][0x380] ;  /* 0x00007000ff1077ac */ /* 0x000ee20008000a00 */
[----:B0-----:R-:W-:-:S04]  /*0130*/  UIADD3 UR5, UP0, UPT, UR6, 0x8, URZ ;  /* 0x0000000806057890 */ /* 0x001fc8000ff1e0ff */
[----:B------:R-:W-:Y:S02]  /*0140*/  UIADD3.X UR6, UPT, UPT, URZ, UR7, URZ, UP0, !UPT ;  /* 0x00000007ff067290 */ /* 0x000fe400087fe4ff */
[----:B-1----:R-:W-:-:S12]  /*0150*/  UIADD3 UR4, UPT, UPT, UR4, 0x1, URZ ;  /* 0x0000000104047890 */ /* 0x002fd8000fffe0ff */
.L_x_8:
[----:B0-----:R-:W0:Y:S01]  /*0160*/  LDCU.64 UR10, c[0x0][0x380] ;  /* 0x00007000ff0a77ac */ /* 0x001e220008000a00 */
[----:B------:R-:W-:Y:S01]  /*0170*/  IADD3 R2, PT, PT, R3, R5, RZ ;  /* 0x0000000503027210 */ /* 0x000fe20007ffe0ff */
[----:B0-----:R-:W-:Y:S02]  /*0180*/  IMAD.U32 R6, RZ, RZ, UR10 ;  /* 0x0000000aff067e24 */ /* 0x001fe4000f8e00ff */
[----:B------:R-:W-:Y:S02]  /*0190*/  IMAD.U32 R7, RZ, RZ, UR11 ;  /* 0x0000000bff077e24 */ /* 0x000fe4000f8e00ff */
[----:B------:R-:W-:-:S05]  /*01a0*/  IMAD.WIDE R8, R2, 0x8, R6 ;  /* 0x0000000802087825 */ /* 0x000fca00078e0206 */
[----:B--2---:R-:W2:Y:S01]  /*01b0*/  LDG.E.64 R14, desc[UR8][R8.64] ;  /* 0x00000008080e7981 */ /* 0x004ea2000c1e1b00 */
[----:B------:R-:W-:-:S04]  /*01c0*/  IADD3 R4, PT, PT, R0, R5, RZ ;  /* 0x0000000500047210 */ /* 0x000fc80007ffe0ff */
[----:B------:R-:W-:-:S04]  /*01d0*/  LEA.HI R4, R4, R4, RZ, 0x1 ;  /* 0x0000000404047211 */ /* 0x000fc800078f08ff */
[----:B------:R-:W-:-:S05]  /*01e0*/  LEA.HI.SX32 R13, R4, R3, 0x1f ;  /* 0x00000003040d7211 */ /* 0x000fca00078ffaff */
[----:B------:R-:W-:-:S05]  /*01f0*/  IMAD.WIDE R12, R13, 0x8, R6 ;  /* 0x000000080d0c7825 */ /* 0x000fca00078e0206 */
[----:B------:R0:W5:Y:S01]  /*0200*/  LDG.E.64 R10, desc[UR8][R12.64] ;  /* 0x000000080c0a7981 */ /* 0x000162000c1e1b00 */
[----:B------:R-:W-:Y:S01]  /*0210*/  ISETP.GE.AND P0, PT, R0, R5, PT ;  /* 0x000000050000720c */ /* 0x000fe20003f06270 */
[----:B------:R-:W-:Y:S02]  /*0220*/  BSSY.RECONVERGENT B0, `(.L_x_1) ;  /* 0x0000063000007945 */ /* 0x000fe40003800200 */
[----:B--2---:R0:W-:Y:S10]  /*0230*/  STG.E.64 desc[UR8][R12.64], R14 ;  /* 0x0000000e0c007986 */ /* 0x0041f4000c101b08 */
[----:B------:R-:W-:Y:S05]  /*0240*/  @P0 BRA `(.L_x_2) ;  /* 0x0000000400800947 */ /* 0x000fea0003800000 */
[----:B0-----:R-:W0:Y:S01]  /*0250*/  LDC.64 R12, c[0x0][0x388] ;  /* 0x0000e200ff0c7b82 */ /* 0x001e220000000a00 */
[--C-:B------:R-:W-:Y:S01]  /*0260*/  IMAD.IADD R4, R5, 0x1, -R0.reuse ;  /* 0x0000000105047824 */ /* 0x100fe200078e0a00 */
[----:B------:R-:W-:Y:S01]  /*0270*/  BSSY.RECONVERGENT B1, `(.L_x_3) ;  /* 0x000002a000017945 */ /* 0x000fe20003800200 */
[----:B------:R-:W-:Y:S01]  /*0280*/  IMAD.IADD R15, R3, 0x1, R0 ;  /* 0x00000001030f7824 */ /* 0x000fe200078e0200 */
[----:B------:R-:W-:Y:S02]  /*0290*/  MOV R26, R0 ;  /* 0x00000000001a7202 */ /* 0x000fe40000000f00 */
[----:B------:R-:W-:Y:S01]  /*02a0*/  LOP3.LUT P0, R4, R4, 0x3, RZ, 0xc0, !PT ;  /* 0x0000000304047812 */ /* 0x000fe2000780c0ff */
[----:B0-----:R-:W-:-:S04]  /*02b0*/  IMAD.WIDE R12, R15, 0x4, R12 ;  /* 0x000000040f0c7825 */ /* 0x001fc800078e020c */
[----:B------:R-:W-:-:S08]  /*02c0*/  IMAD.WIDE R14, R15, 0x8, R6 ;  /* 0x000000080f0e7825 */ /* 0x000fd000078e0206 */
[----:B------:R-:W-:Y:S05]  /*02d0*/  @!P0 BRA `(.L_x_4) ;  /* 0x00000000008c8947 */ /* 0x000fea0003800000 */
[----:B------:R-:W-:Y:S01]  /*02e0*/  ISETP.NE.AND P0, PT, R4, 0x1, PT ;  /* 0x000000010400780c */ /* 0x000fe20003f05270 */
[----:B------:R-:W-:-:S12]  /*02f0*/  VIADD R26, R0, 0x1 ;  /* 0x00000001001a7836 */ /* 0x000fd80000000000 */
[----:B------:R-:W-:Y:S05]  /*0300*/  @!P0 BRA `(.L_x_4) ;  /* 0x0000000000808947 */ /* 0x000fea0003800000 */
[----:B------:R-:W0:Y:S01]  /*0310*/  LDCU.128 UR12, c[0x0][0x380] ;  /* 0x00007000ff0c77ac */ /* 0x000e220008000c00 */
[----:B------:R-:W-:-:S04]  /*0320*/  IADD3 R17, P0, PT, R3, R0, RZ ;  /* 0x0000000003117210 */ /* 0x000fc80007f1e0ff */
[----:B------:R-:W-:Y:S02]  /*0330*/  LEA.HI.X.SX32 R24, R3, RZ, 0x1, P0 ;  /* 0x000000ff03187211 */ /* 0x000fe400000f0eff */
[----:B0-----:R-:W-:-:S04]  /*0340*/  LEA R18, P1, R17, UR12, 0x3 ;  /* 0x0000000c11127c11 */ /* 0x001fc8000f8218ff */
[----:B------:R-:W-:-:S05]  /*0350*/  LEA.HI.X R19, R17, UR13, R24, 0x3, P1 ;  /* 0x0000000d11137c11 */ /* 0x000fca00088f1c18 */
[----:B------:R-:W2:Y:S02]  /*0360*/  LDG.E.64 R20, desc[UR8][R18.64+0x8] ;  /* 0x0000080812147981 */ /* 0x000ea4000c1e1b00 */
[----:B--2--5:R-:W-:-:S14]  /*0370*/  DSETP.GEU.AND P0, PT, R20, R10, PT ;  /* 0x0000000a1400722a */ /* 0x024fdc0003f0e000 */
[----:B------:R-:W2:Y:S01]  /*0380*/  @!P0 LDG.E.64 R22, desc[UR8][R14.64] ;  /* 0x000000080e168981 */ /* 0x000ea2000c1e1b00 */
[----:B------:R-:W-:-:S04]  /*0390*/  LEA R16, P1, R17, UR14, 0x2 ;  /* 0x0000000e11107c11 */ /* 0x000fc8000f8210ff */
[----:B------:R-:W-:Y:S01]  /*03a0*/  LEA.HI.X R17, R17, UR15, R24, 0x2, P1 ;  /* 0x0000000f11117c11 */ /* 0x000fe200088f1418 */
[----:B--2---:R0:W-:Y:S04]  /*03b0*/  @!P0 STG.E.64 desc[UR8][R18.64+0x8], R22 ;  /* 0x0000081612008986 */ /* 0x0041e8000c101b08 */
[----:B------:R0:W-:Y:S04]  /*03c0*/  @!P0 STG.E.64 desc[UR8][R14.64], R20 ;  /* 0x000000140e008986 */ /* 0x0001e8000c101b08 */
[----:B------:R-:W2:Y:S04]  /*03d0*/  @!P0 LDG.E R27, desc[UR8][R12.64] ;  /* 0x000000080c1b8981 */ /* 0x000ea8000c1e1900 */
[----:B------:R-:W4:Y:S01]  /*03e0*/  @!P0 LDG.E R25, desc[UR8][R16.64+0x4] ;  /* 0x0000040810198981 */ /* 0x000f22000c1e1900 */
[----:B------:R-:W-:-:S03]  /*03f0*/  VIADD R26, R0, 0x2 ;  /* 0x00000002001a7836 */ /* 0x000fc60000000000 */
[----:B--2---:R0:W-:Y:S04]  /*0400*/  @!P0 STG.E desc[UR8][R16.64+0x4], R27 ;  /* 0x0000041b10008986 */ /* 0x0041e8000c101908 */
[----:B----4-:R0:W-:Y:S01]  /*0410*/  @!P0 STG.E desc[UR8][R12.64], R25 ;  /* 0x000000190c008986 */ /* 0x0101e2000c101908 */
[----:B------:R-:W-:-:S13]  /*0420*/  ISETP.NE.AND P0, PT, R4, 0x2, PT ;  /* 0x000000020400780c */ /* 0x000fda0003f05270 */
[----:B0-----:R-:W-:Y:S05]  /*0430*/  @!P0 BRA `(.L_x_4) ;  /* 0x0000000000348947 */ /* 0x001fea0003800000 */
[----:B------:R-:W2:Y:S01]  /*0440*/  LDG.E.64 R22, desc[UR8][R18.64+0x10] ;  /* 0x0000100812167981 */ /* 0x000ea2000c1e1b00 */
[----:B------:R-:W-:Y:S01]  /*0450*/  BSSY.RECONVERGENT B2, `(.L_x_5) ;  /* 0x000000a000027945 */ /* 0x000fe20003800200 */
[----:B--2---:R-:W-:-:S14]  /*0460*/  DSETP.GEU.AND P0, PT, R22, R10, PT ;  /* 0x0000000a1600722a */ /* 0x004fdc0003f0e000 */
[----:B------:R-:W-:Y:S05]  /*0470*/  @P0 BRA `(.L_x_6) ;  /* 0x00000000001c0947 */ /* 0x000fea0003800000 */
[----:B------:R-:W2:Y:S04]  /*0480*/  LDG.E.64 R20, desc[UR8][R14.64] ;  /* 0x000000080e147981 */ /* 0x000ea8000c1e1b00 */
[----:B--2---:R0:W-:Y:S04]  /*0490*/  STG.E.64 desc[UR8][R18.64+0x10], R20 ;  /* 0x0000101412007986 */ /* 0x0041e8000c101b08 */
[----:B------:R0:W-:Y:S04]  /*04a0*/  STG.E.64 desc[UR8][R14.64], R22 ;  /* 0x000000160e007986 */ /* 0x0001e8000c101b08 */
[----:B------:R-:W2:Y:S04]  /*04b0*/  LDG.E R27, desc[UR8][R12.64] ;  /* 0x000000080c1b7981 */ /* 0x000ea8000c1e1900 */
[----:B------:R-:W4:Y:S04]  /*04c0*/  LDG.E R25, desc[UR8][R16.64+0x8] ;  /* 0x0000080810197981 */ /* 0x000f28000c1e1900 */
[----:B--2---:R0:W-:Y:S04]  /*04d0*/  STG.E desc[UR8][R16.64+0x8], R27 ;  /* 0x0000081b10007986 */ /* 0x0041e8000c101908 */
[----:B----4-:R0:W-:Y:S02]  /*04e0*/  STG.E desc[UR8][R12.64], R25 ;  /* 0x000000190c007986 */ /* 0x0101e4000c101908 */
.L_x_6:
[----:B---3--:R-:W-:Y:S05]  /*04f0*/  BSYNC.RECONVERGENT B2 ;  /* 0x0000000000027941 */ /* 0x008fea0003800200 */
.L_x_5:
[----:B------:R-:W-:-:S07]  /*0500*/  IADD3 R26, PT, PT, R0, 0x3, RZ ;  /* 0x00000003001a7810 */ /* 0x000fce0007ffe0ff */
.L_x_4:
[----:B---3--:R-:W-:Y:S05]  /*0510*/  BSYNC.RECONVERGENT B1 ;  /* 0x0000000000017941 */ /* 0x008fea0003800200 */
.L_x_3:
[----:B------:R-:W-:-:S05]  /*0520*/  IMAD.IADD R4, R0, 0x1, -R5 ;  /* 0x0000000100047824 */ /* 0x000fca00078e0a05 */
[----:B------:R-:W-:-:S13]  /*0530*/  ISETP.GT.U32.AND P0, PT, R4, -0x4, PT ;  /* 0xfffffffc0400780c */ /* 0x000fda0003f04070 */
[----:B------:R-:W-:Y:S05]  /*0540*/  @P0 BRA `(.L_x_2) ;  /* 0x0000000000c00947 */ /* 0x000fea0003800000 */
[----:B------:R-:W-:Y:S01]  /*0550*/  IMAD.IADD R24, R26, 0x1, -R5 ;  /* 0x000000011a187824 */ /* 0x000fe200078e0a05 */
[----:B------:R-:W-:-:S07]  /*0560*/  IADD3 R4, PT, PT, R3, R26, RZ ;  /* 0x0000001a03047210 */ /* 0x000fce0007ffe0ff */
.L_x_7:
[----:B------:R-:W-:Y:S02]  /*0570*/  IMAD.U32 R6, RZ, RZ, UR16 ;  /* 0x00000010ff067e24 */ /* 0x000fe4000f8e00ff */
[----:B------:R-:W-:Y:S02]  /*0580*/  IMAD.U32 R7, RZ, RZ, UR17 ;  /* 0x00000011ff077e24 */ /* 0x000fe4000f8e00ff */
[----:B0-----:R-:W-:-:S05]  /*0590*/  IMAD.WIDE R16, R4, 0x8, R6 ;  /* 0x0000000804107825 */ /* 0x001fca00078e0206 */
[----:B------:R-:W2:Y:S02]  /*05a0*/  LDG.E.64 R18, desc[UR8][R16.64] ;  /* 0x0000000810127981 */ /* 0x000ea4000c1e1b00 */
[----:B--2--5:R-:W-:-:S14]  /*05b0*/  DSETP.GEU.AND P0, PT, R18, R10, PT ;  /* 0x0000000a1200722a */ /* 0x024fdc0003f0e000 */
[----:B------:R-:W2:Y:S01]  /*05c0*/  @!P0 LDG.E.64 R20, desc[UR8][R14.64] ;  /* 0x000000080e148981 */ /* 0x000ea2000c1e1b00 */
[----:B------:R-:W-:Y:S01]  /*05d0*/  MOV R22, UR5 ;  /* 0x0000000500167c02 */ /* 0x000fe20008000f00 */
[----:B------:R-:W-:-:S04]  /*05e0*/  IMAD.U32 R23, RZ, RZ, UR6 ;  /* 0x00000006ff177e24 */ /* 0x000fc8000f8e00ff */
[----:B------:R-:W-:Y:S01]  /*05f0*/  IMAD.WIDE R22, R4, 0x4, R22 ;  /* 0x0000000404167825 */ /* 0x000fe200078e0216 */
[----:B--2---:R-:W-:Y:S04]  /*0600*/  @!P0 STG.E.64 desc[UR8][R16.64], R20 ;  /* 0x0000001410008986 */ /* 0x004fe8000c101b08 */
[----:B------:R0:W-:Y:S04]  /*0610*/  @!P0 STG.E.64 desc[UR8][R14.64], R18 ;  /* 0x000000120e008986 */ /* 0x0001e8000c101b08 */
[----:B------:R-:W2:Y:S04]  /*0620*/  @!P0 LDG.E R27, desc[UR8][R12.64] ;  /* 0x000000080c1b8981 */ /* 0x000ea8000c1e1900 */
[----:B------:R-:W3:Y:S04]  /*0630*/  @!P0 LDG.E R25, desc[UR8][R22.64+-0x8] ;  /* 0xfffff80816198981 */ /* 0x000ee8000c1e1900 */
[----:B--2---:R-:W-:Y:S04]  /*0640*/  @!P0 STG.E desc[UR8][R22.64+-0x8], R27 ;  /* 0xfffff81b16008986 */ /* 0x004fe8000c101908 */
[----:B---3--:R1:W-:Y:S04]  /*0650*/  @!P0 STG.E desc[UR8][R12.64], R25 ;  /* 0x000000190c008986 */ /* 0x0083e8000c101908 */
[----:B0-----:R-:W2:Y:S02]  /*0660*/  LDG.E.64 R18, desc[UR8][R16.64+0x8] ;  /* 0x0000080810127981 */ /* 0x001ea4000c1e1b00 */
[----:B--2---:R-:W-:-:S14]  /*0670*/  DSETP.GEU.AND P0, PT, R18, R10, PT ;  /* 0x0000000a1200722a */ /* 0x004fdc0003f0e000 */
[----:B------:R-:W2:Y:S04]  /*0680*/  @!P0 LDG.E.64 R20, desc[UR8][R14.64] ;  /* 0x000000080e148981 */ /* 0x000ea8000c1e1b00 */
[----:B--2---:R0:W-:Y:S04]  /*0690*/  @!P0 STG.E.64 desc[UR8][R16.64+0x8], R20 ;  /* 0x0000081410008986 */ /* 0x0041e8000c101b08 */
[----:B------:R-:W-:Y:S04]  /*06a0*/  @!P0 STG.E.64 desc[UR8][R14.64], R18 ;  /* 0x000000120e008986 */ /* 0x000fe8000c101b08 */
[----:B-1----:R-:W2:Y:S04]  /*06b0*/  @!P0 LDG.E R25, desc[UR8][R12.64] ;  /* 0x000000080c198981 */ /* 0x002ea8000c1e1900 */
[----:B0-----:R-:W3:Y:S04]  /*06c0*/  @!P0 LDG.E R21, desc[UR8][R22.64+-0x4] ;  /* 0xfffffc0816158981 */ /* 0x001ee8000c1e1900 */
[----:B--2---:R0:W-:Y:S04]  /*06d0*/  @!P0 STG.E desc[UR8][R22.64+-0x4], R25 ;  /* 0xfffffc1916008986 */ /* 0x0041e8000c101908 */
[----:B---3--:R-:W-:Y:S04]  /*06e0*/  @!P0 STG.E desc[UR8][R12.64], R21 ;  /* 0x000000150c008986 */ /* 0x008fe8000c101908 */
[----:B------:R-:W2:Y:S02]  /*06f0*/  LDG.E.64 R26, desc[UR8][R16.64+0x10] ;  /* 0x00001008101a7981 */ /* 0x000ea4000c1e1b00 */
[----:B--2---:R-:W-:-:S14]  /*0700*/  DSETP.GEU.AND P0, PT, R26, R10, PT ;  /* 0x0000000a1a00722a */ /* 0x004fdc0003f0e000 */
[----:B------:R-:W2:Y:S04]  /*0710*/  @!P0 LDG.E.64 R28, desc[UR8][R14.64] ;  /* 0x000000080e1c8981 */ /* 0x000ea8000c1e1b00 */
[----:B--2---:R-:W-:Y:S04]  /*0720*/  @!P0 STG.E.64 desc[UR8][R16.64+0x10], R28 ;  /* 0x0000101c10008986 */ /* 0x004fe8000c101b08 */
[----:B------:R-:W-:Y:S04]  /*0730*/  @!P0 STG.E.64 desc[UR8][R14.64], R26 ;  /* 0x0000001a0e008986 */ /* 0x000fe8000c101b08 */
[----:B0-----:R-:W2:Y:S04]  /*0740*/  @!P0 LDG.E R25, desc[UR8][R12.64] ;  /* 0x000000080c198981 */ /* 0x001ea8000c1e1900 */
[----:B------:R-:W3:Y:S04]  /*0750*/  @!P0 LDG.E R19, desc[UR8][R22.64] ;  /* 0x0000000816138981 */ /* 0x000ee8000c1e1900 */
[----:B--2---:R-:W-:Y:S04]  /*0760*/  @!P0 STG.E desc[UR8][R22.64], R25 ;  /* 0x0000001916008986 */ /* 0x004fe8000c101908 */
[----:B---3--:R0:W-:Y:S04]  /*0770*/  @!P0 STG.E desc[UR8][R12.64], R19 ;  /* 0x000000130c008986 */ /* 0x0081e8000c101908 */
[----:B0-----:R-:W2:Y:S02]  /*0780*/  LDG.E.64 R18, desc[UR8][R16.64+0x18] ;  /* 0x0000180810127981 */ /* 0x001ea4000c1e1b00 */
[----:B--2---:R-:W-:-:S14]  /*0790*/  DSETP.GEU.AND P0, PT, R18, R10, PT ;  /* 0x0000000a1200722a */ /* 0x004fdc0003f0e000 */
[----:B------:R-:W2:Y:S01]  /*07a0*/  @!P0 LDG.E.64 R20, desc[UR8][R14.64] ;  /* 0x000000080e148981 */ /* 0x000ea2000c1e1b00 */
[----:B------:R-:W-:-:S03]  /*07b0*/  VIADD R24, R24, 0x4 ;  /* 0x0000000418187836 */ /* 0x000fc60000000000 */
[----:B--2---:R1:W-:Y:S04]  /*07c0*/  @!P0 STG.E.64 desc[UR8][R16.64+0x18], R20 ;  /* 0x0000181410008986 */ /* 0x0043e8000c101b08 */
[----:B------:R1:W-:Y:S04]  /*07d0*/  @!P0 STG.E.64 desc[UR8][R14.64], R18 ;  /* 0x000000120e008986 */ /* 0x0003e8000c101b08 */
[----:B------:R-:W2:Y:S04]  /*07e0*/  @!P0 LDG.E R29, desc[UR8][R12.64] ;  /* 0x000000080c1d8981 */ /* 0x000ea8000c1e1900 */
[----:B------:R-:W3:Y:S01]  /*07f0*/  @!P0 LDG.E R27, desc[UR8][R22.64+0x4] ;  /* 0x00000408161b8981 */ /* 0x000ee2000c1e1900 */
[----:B------:R-:W-:-:S03]  /*0800*/  IADD3 R4, PT, PT, R4, 0x4, RZ ;  /* 0x0000000404047810 */ /* 0x000fc60007ffe0ff */
[----:B--2---:R1:W-:Y:S04]  /*0810*/  @!P0 STG.E desc[UR8][R22.64+0x4], R29 ;  /* 0x0000041d16008986 */ /* 0x0043e8000c101908 */
[----:B---3--:R1:W-:Y:S01]  /*0820*/  @!P0 STG.E desc[UR8][R12.64], R27 ;  /* 0x0000001b0c008986 */ /* 0x0083e2000c101908 */
[----:B------:R-:W-:-:S13]  /*0830*/  ISETP.NE.AND P0, PT, R24, RZ, PT ;  /* 0x000000ff1800720c */ /* 0x000fda0003f05270 */
[----:B-1----:R-:W-:Y:S05]  /*0840*/  @P0 BRA `(.L_x_7) ;  /* 0xfffffffc00480947 */ /* 0x002fea000383ffff */
.L_x_2:
[----:B---3--:R-:W-:Y:S05]  /*0850*/  BSYNC.RECONVERGENT B0 ;  /* 0x0000000000007941 */ /* 0x008fea0003800200 */
.L_x_1:
[----:B0-----:R-:W-:Y:S01]  /*0860*/  IMAD.IADD R17, R3, 0x1, R0 ;  /* 0x0000000103117824 */ /* 0x001fe200078e0200 */
[----:B------:R-:W0:Y:S03]  /*0870*/  LDC.64 R12, c[0x0][0x388] ;  /* 0x0000e200ff0c7b82 */ /* 0x000e260000000a00 */
[C---:B------:R-:W-:Y:S02]  /*0880*/  IMAD.WIDE R14, R17.reuse, 0x8, R6 ;  /* 0x00000008110e7825 */ /* 0x040fe400078e0206 */
[----:B------:R-:W2:Y:S04]  /*0890*/  LDG.E.64 R6, desc[UR8][R8.64] ;  /* 0x0000000808067981 */ /* 0x000ea8000c1e1b00 */
[----:B-----5:R-:W3:Y:S01]  /*08a0*/  LDG.E.64 R10, desc[UR8][R14.64] ;  /* 0x000000080e0a7981 */ /* 0x020ee2000c1e1b00 */
[----:B0-----:R-:W-:-:S04]  /*08b0*/  IMAD.WIDE R16, R17, 0x4, R12 ;  /* 0x0000000411107825 */ /* 0x001fc800078e020c */
[----:B------:R-:W-:Y:S01]  /*08c0*/  IMAD.WIDE R12, R2, 0x4, R12 ;  /* 0x00000004020c7825 */ /* 0x000fe200078e020c */
[----:B---3--:R0:W-:Y:S04]  /*08d0*/  STG.E.64 desc[UR8][R8.64], R10 ;  /* 0x0000000a08007986 */ /* 0x0081e8000c101b08 */
[----:B--2---:R0:W-:Y:S04]  /*08e0*/  STG.E.64 desc[UR8][R14.64], R6 ;  /* 0x000000060e007986 */ /* 0x0041e8000c101b08 */
[----:B------:R-:W2:Y:S04]  /*08f0*/  LDG.E R21, desc[UR8][R16.64] ;  /* 0x0000000810157981 */ /* 0x000ea8000c1e1900 */
[----:B------:R-:W3:Y:S01]  /*0900*/  LDG.E R19, desc[UR8][R12.64] ;  /* 0x000000080c137981 */ /* 0x000ee2000c1e1900 */
[----:B------:R-:W-:-:S03]  /*0910*/  ISETP.NE.AND P0, PT, R0, UR4, PT ;  /* 0x0000000400007c0c */ /* 0x000fc6000bf05270 */
[----:B--2---:R0:W-:Y:S04]  /*0920*/  STG.E desc[UR8][R12.64], R21 ;  /* 0x000000150c007986 */ /* 0x0041e8000c101908 */
[----:B---3--:R0:W-:Y:S06]  /*0930*/  STG.E desc[UR8][R16.64], R19 ;  /* 0x0000001310007986 */ /* 0x0081ec000c101908 */
[----:B------:R-:W-:Y:S05]  /*0940*/  @!P0 EXIT ;  /* 0x000000000000894d */ /* 0x000fea0003800000 */
[C---:B------:R-:W-:Y:S01]  /*0950*/  ISETP.LE.AND P0, PT, R0.reuse, UR4, PT ;  /* 0x0000000400007c0c */ /* 0x040fe2000bf03270 */
[----:B------:R-:W-:-:S12]  /*0960*/  VIADD R2, R0, 0x1 ;  /* 0x0000000100027836 */ /* 0x000fd80000000000 */
[C---:B------:R-:W-:Y:S01]  /*0970*/  @!P0 VIADD R5, R0.reuse, 0xffffffff ;  /* 0xffffffff00058836 */ /* 0x040fe20000000000 */
[----:B------:R-:W-:-:S04]  /*0980*/  @!P0 IADD3 R2, PT, PT, R0, RZ, RZ ;  /* 0x000000ff00028210 */ /* 0x000fc80007ffe0ff */
[----:B------:R-:W-:Y:S02]  /*0990*/  ISETP.NE.AND P0, PT, R2, R5, PT ;  /* 0x000000050200720c */ /* 0x000fe40003f05270 */
[----:B------:R-:W-:-:S11]  /*09a0*/  MOV R0, R2 ;  /* 0x0000000200007202 */ /* 0x000fd60000000f00 */
[----:B------:R-:W-:Y:S05]  /*09b0*/  @P0 BRA `(.L_x_8) ;  /* 0xfffffff400e80947 */ /* 0x000fea000383ffff */
[----:B------:R-:W-:Y:S05]  /*09c0*/  EXIT ;  /* 0x000000000000794d */ /* 0x000fea0003800000 */
.L_x_9:
        /* <DEDUP_REMOVED lines=11> */
.L_x_20:


//--------------------- .text._Z25calculate_distance_matrixPdS_Piii --------------------------
	.section	.text._Z25calculate_distance_matrixPdS_Piii,"ax",@progbits
	.align	128
        .global         _Z25calculate_distance_matrixPdS_Piii
        .type           _Z25calculate_distance_matrixPdS_Piii,@function
        .size           _Z25calculate_distance_matrixPdS_Piii,(.L_x_18 - _Z25calculate_distance_matrixPdS_Piii)
        .other          _Z25calculate_distance_matrixPdS_Piii,@"STO_CUDA_ENTRY STV_DEFAULT"
_Z25calculate_distance_matrixPdS_Piii:
.text._Z25calculate_distance_matrixPdS_Piii:
[----:B------:R-:W-:Y:S01]  /*0000*/  LDC R1, c[0x0][0x37c] ;  /* 0x0000df00ff017b82 */ /* 0x000fe20000000800 */
[----:B------:R-:W0:Y:S07]  /*0010*/  S2R R0, SR_TID.X ;  /* 0x0000000000007919 */ /* 0x000e2e0000002100 */
[----:B------:R-:W0:Y:S01]  /*0020*/  S2UR UR4, SR_CTAID.X ;  /* 0x00000000000479c3 */ /* 0x000e220000002500 */
[----:B------:R-:W1:Y:S01]  /*0030*/  LDCU UR6, c[0x0][0x398] ;  /* 0x00007300ff0677ac */ /* 0x000e620008000800 */
[----:B------:R-:W2:Y:S06]  /*0040*/  S2R R5, SR_TID.Y ;  /* 0x0000000000057919 */ /* 0x000eac0000002200 */
[----:B------:R-:W0:Y:S08]  /*0050*/  LDC R3, c[0x0][0x360] ;  /* 0x0000d800ff037b82 */ /* 0x000e300000000800 */
[----:B------:R-:W2:Y:S08]  /*0060*/  S2UR UR5, SR_CTAID.Y ;  /* 0x00000000000579c3 */ /* 0x000eb00000002600 */
[----:B------:R-:W2:Y:S01]  /*0070*/  LDC R2, c[0x0][0x364] ;  /* 0x0000d900ff027b82 */ /* 0x000ea20000000800 */
[----:B0-----:R-:W-:-:S05]  /*0080*/  IMAD R3, R3, UR4, R0 ;  /* 0x0000000403037c24 */ /* 0x001fca000f8e0200 */
[----:B-1----:R-:W-:Y:S01]  /*0090*/  ISETP.GT.AND P0, PT, R3, UR6, PT ;  /* 0x0000000603007c0c */ /* 0x002fe2000bf04270 */
[----:B--2---:R-:W-:-:S05]  /*00a0*/  IMAD R0, R2, UR5, R5 ;  /* 0x0000000502007c24 */ /* 0x004fca000f8e0205 */
[----:B------:R-:W-:-:S13]  /*00b0*/  ISETP.LT.OR P0, PT, R3, R0, P0 ;  /* 0x000000000300720c */ /* 0x000fda0000701670 */
[----:B------:R-:W-:Y:S05]  /*00c0*/  @P0 EXIT ;  /* 0x000000000000094d */ /* 0x000fea0003800000 */
[----:B------:R-:W0:Y:S01]  /*00d0*/  LDC R11, c[0x0][0x39c] ;  /* 0x0000e700ff0b7b82 */ /* 0x000e220000000800 */
[----:B------:R-:W1:Y:S01]  /*00e0*/  LDCU.64 UR4, c[0x0][0x358] ;  /* 0x00006b00ff0477ac */ /* 0x000e620008000a00 */
[----:B------:R-:W-:Y:S02]  /*00f0*/  CS2R R8, SRZ ;  /* 0x0000000000087805 */ /* 0x000fe4000001ff00 */
[----:B0-----:R-:W-:-:S13]  /*0100*/  ISETP.GE.AND P0, PT, R11, 0x1, PT ;  /* 0x000000010b00780c */ /* 0x001fda0003f06270 */
[----:B-1----:R-:W-:Y:S05]  /*0110*/  @!P0 BRA `(.L_x_10) ;  /* 0x0000000000248947 */ /* 0x002fea0003800000 */
[----:B------:R-:W0:Y:S01]  /*0120*/  LDC.64 R6, c[0x0][0x380] ;  /* 0x0000e000ff067b82 */ /* 0x000e220000000a00 */
[----:B------:R-:W-:-:S04]  /*0130*/  VIADD R2, R11, 0xffffffff ;  /* 0xffffffff0b027836 */ /* 0x000fc80000000000 */
[-CC-:B------:R-:W-:Y:S02]  /*0140*/  IMAD R5, R3, R11.reuse, R2.reuse ;  /* 0x0000000b03057224 */ /* 0x180fe400078e0202 */
[----:B------:R-:W-:Y:S02]  /*0150*/  IMAD R9, R0, R11, R2 ;  /* 0x0000000b00097224 */ /* 0x000fe400078e0202 */
[----:B0-----:R-:W-:-:S04]  /*0160*/  IMAD.WIDE.U32 R4, R5, 0x8, R6 ;  /* 0x0000000805047825 */ /* 0x001fc800078e0006 */
[----:B------:R-:W-:Y:S02]  /*0170*/  IMAD.WIDE.U32 R6, R9, 0x8, R6 ;  /* 0x0000000809067825 */ /* 0x000fe400078e0006 */
[----:B------:R-:W2:Y:S04]  /*0180*/  LDG.E.64 R4, desc[UR4][R4.64] ;  /* 0x0000000404047981 */ /* 0x000ea8000c1e1b00 */
[----:B------:R-:W2:Y:S02]  /*0190*/  LDG.E.64 R6, desc[UR4][R6.64] ;  /* 0x0000000406067981 */ /* 0x000ea4000c1e1b00 */
[----:B--2---:R-:W-:-:S11]  /*01a0*/  DADD R8, R4, -R6 ;  /* 0x0000000004087229 */ /* 0x004fd60000000806 */
.L_x_10:
[----:B------:R-:W0:Y:S01]  /*01b0*/  MUFU.RSQ64H R5, R9 ;  /* 0x0000000900057308 */ /* 0x000e220000001c00 */
[----:B------:R-:W-:Y:S01]  /*01c0*/  VIADD R4, R9, 0xfcb00000 ;  /* 0xfcb0000009047836 */ /* 0x000fe20000000000 */
[----:B------:R-:W-:Y:S01]  /*01d0*/  MOV R10, 0x0 ;  /* 0x00000000000a7802 */ /* 0x000fe20000000f00 */
[----:B------:R-:W-:Y:S01]  /*01e0*/  IMAD.MOV.U32 R11, RZ, RZ, 0x3fd80000 ;  /* 0x3fd80000ff0b7424 */ /* 0x000fe200078e00ff */
[----:B------:R-:W-:Y:S02]  /*01f0*/  BSSY.RECONVERGENT B0, `(.L_x_11) ;  /* 0x0000011000007945 */ /* 0x000fe40003800200 */
[----:B------:R-:W-:Y:S01]  /*0200*/  ISETP.GE.U32.AND P0, PT, R4, 0x7ca00000, PT ;  /* 0x7ca000000400780c */ /* 0x000fe20003f06070 */
[----:B0-----:R-:W-:-:S08]  /*0210*/  DMUL R6, R4, R4 ;  /* 0x0000000404067228 */ /* 0x001fd00000000000 */
[----:B------:R-:W-:-:S08]  /*0220*/  DFMA R6, -R6, R8, 1 ;  /* 0x3ff000000606742b */ /* 0x000fd00000000108 */
[----:B------:R-:W-:Y:S02]  /*0230*/  DFMA R10, R6, R10, 0.5 ;  /* 0x3fe00000060a742b */ /* 0x000fe4000000000a */
[----:B------:R-:W-:-:S08]  /*0240*/  DMUL R6, R4, R6 ;  /* 0x0000000604067228 */ /* 0x000fd00000000000 */
[----:B------:R-:W-:-:S08]  /*0250*/  DFMA R14, R10, R6, R4 ;  /* 0x000000060a0e722b */ /* 0x000fd00000000004 */
[----:B------:R-:W-:Y:S02]  /*0260*/  DMUL R10, R14, R8 ;  /* 0x000000080e0a7228 */ /* 0x000fe40000000000 */
[----:B------:R-:W-:Y:S01]  /*0270*/  IADD3 R13, PT, PT, R15, -0x100000, RZ ;  /* 0xfff000000f0d7810 */ /* 0x000fe20007ffe0ff */
[----:B------:R-:W-:-:S05]  /*0280*/  IMAD.MOV.U32 R12, RZ, RZ, R14 ;  /* 0x000000ffff0c7224 */ /* 0x000fca00078e000e */
[----:B------:R-:W-:-:S08]  /*0290*/  DFMA R16, R10, -R10, R8 ;  /* 0x8000000a0a10722b */ /* 0x000fd00000000008 */
[----:B------:R-:W-:Y:S01]  /*02a0*/  DFMA R6, R16, R12, R10 ;  /* 0x0000000c1006722b */ /* 0x000fe2000000000a */
[----:B------:R-:W-:Y:S10]  /*02b0*/  @!P0 BRA `(.L_x_12) ;  /* 0x0000000000108947 */ /* 0x000ff40003800000 */
[----:B------:R-:W-:Y:S01]  /*02c0*/  MOV R6, R8 ;  /* 0x0000000800067202 */ /* 0x000fe20000000f00 */
[----:B------:R-:W-:Y:S01]  /*02d0*/  IMAD.MOV.U32 R7, RZ, RZ, R9 ;  /* 0x000000ffff077224 */ /* 0x000fe200078e0009 */
[----:B------:R-:W-:-:S07]  /*02e0*/  MOV R2, 0x300 ;  /* 0x0000030000027802 */ /* 0x000fce0000000f00 */
[----:B------:R-:W-:Y:S05]  /*02f0*/  CALL.REL.NOINC `($__internal_0_$__cuda_sm20_dsqrt_rn_f64_mediumpath_v1) ;  /* 0x0000000000287944 */ /* 0x000fea0003c00000 */
.L_x_12:
[----:B------:R-:W-:Y:S05]  /*0300*/  BSYNC.RECONVERGENT B0 ;  /* 0x0000000000007941 */ /* 0x000fea0003800200 */
.L_x_11:
[----:B------:R-:W0:Y:S01]  /*0310*/  LDC.64 R4, c[0x0][0x388] ;  /* 0x0000e200ff047b82 */ /* 0x000e220000000a00 */
[----:B------:R-:W-:-:S05]  /*0320*/  IMAD R3, R3, R3, R3 ;  /* 0x0000000303037224 */ /* 0x000fca00078e0203 */
[----:B------:R-:W-:Y:S02]  /*0330*/  LEA.HI R11, R3, R0, RZ, 0x1f ;  /* 0x00000000030b7211 */ /* 0x000fe400078ff8ff */
[----:B------:R-:W1:Y:S03]  /*0340*/  LDC.64 R8, c[0x0][0x390] ;  /* 0x0000e400ff087b82 */ /* 0x000e660000000a00 */
[----:B0-----:R-:W-:-:S05]  /*0350*/  IMAD.WIDE.U32 R2, R11, 0x8, R4 ;  /* 0x000000080b027825 */ /* 0x001fca00078e0004 */
[----:B------:R-:W-:Y:S01]  /*0360*/  STG.E.64 desc[UR4][R2.64], R6 ;  /* 0x0000000602007986 */ /* 0x000fe2000c101b04 */
[----:B-1----:R-:W-:-:S05]  /*0370*/  IMAD.WIDE.U32 R4, R11, 0x4, R8 ;  /* 0x000000040b047825 */ /* 0x002fca00078e0008 */
[----:B------:R-:W-:Y:S01]  /*0380*/  STG.E desc[UR4][R4.64], R0 ;  /* 0x0000000004007986 */ /* 0x000fe2000c101904 */
[----:B------:R-:W-:Y:S05]  /*0390*/  EXIT ;  /* 0x000000000000794d */ /* 0x000fea0003800000 */
        .weak           $__internal_0_$__cuda_sm20_dsqrt_rn_f64_mediumpath_v1
        .type           $__internal_0_$__cuda_sm20_dsqrt_rn_f64_mediumpath_v1,@function
        .size           $__internal_0_$__cuda_sm20_dsqrt_rn_f64_mediumpath_v1,(.L_x_18 - $__internal_0_$__cuda_sm20_dsqrt_rn_f64_mediumpath_v1)
$__internal_0_$__cuda_sm20_dsqrt_rn_f64_mediumpath_v1:
[----:B------:R-:W-:Y:S01]  /*03a0*/  ISETP.GE.U32.AND P0, PT, R4, -0x3400000, PT ;  /* 0xfcc000000400780c */ /* 0x000fe20003f06070 */
[----:B------:R-:W-:Y:S01]  /*03b0*/  BSSY.RECONVERGENT B1, `(.L_x_13) ;  /* 0x0000026000017945 */ /* 0x000fe20003800200 */
[----:B------:R-:W-:Y:S01]  /*03c0*/  MOV R12, R14 ;  /* 0x0000000e000c7202 */ /* 0x000fe20000000f00 */
[----:B------:R-:W-:Y:S01]  /*03d0*/  IMAD.MOV.U32 R4, RZ, RZ, R16 ;  /* 0x000000ffff047224 */ /* 0x000fe200078e0010 */
[----:B------:R-:W-:-:S09]  /*03e0*/  MOV R5, R17 ;  /* 0x0000001100057202 */ /* 0x000fd20000000f00 */
[----:B------:R-:W-:Y:S05]  /*03f0*/  @!P0 BRA `(.L_x_14) ;  /* 0x0000000000208947 */ /* 0x000fea0003800000 */
[----:B------:R-:W-:-:S10]  /*0400*/  DFMA.RM R4, R4, R12, R10 ;  /* 0x0000000c0404722b */ /* 0x000fd4000000400a */
[----:B------:R-:W-:-:S05]  /*0410*/  IADD3 R8, P0, PT, R4, 0x1, RZ ;  /* 0x0000000104087810 */ /* 0x000fca0007f1e0ff */
[----:B------:R-:W-:-:S06]  /*0420*/  IMAD.X R9, RZ, RZ, R5, P0 ;  /* 0x000000ffff097224 */ /* 0x000fcc00000e0605 */
[----:B------:R-:W-:-:S08]  /*0430*/  DFMA.RP R6, -R4, R8, R6 ;  /* 0x000000080406722b */ /* 0x000fd00000008106 */
[----:B------:R-:W-:-:S06]  /*0440*/  DSETP.GT.AND P0, PT, R6, RZ, PT ;  /* 0x000000ff0600722a */ /* 0x000fcc0003f04000 */
[----:B------:R-:W-:Y:S02]  /*0450*/  FSEL R4, R8, R4, P0 ;  /* 0x0000000408047208 */ /* 0x000fe40000000000 */
[----:B------:R-:W-:Y:S01]  /*0460*/  FSEL R5, R9, R5, P0 ;  /* 0x0000000509057208 */ /* 0x000fe20000000000 */
[----:B------:R-:W-:Y:S06]  /*0470*/  BRA `(.L_x_15) ;  /* 0x0000000000647947 */ /* 0x000fec0003800000 */
.L_x_14:
[----:B------:R-:W-:-:S14]  /*0480*/  DSETP.NE.AND P0, PT, R6, RZ, PT ;  /* 0x000000ff0600722a */ /* 0x000fdc0003f05000 */
[----:B------:R-:W-:Y:S05]  /*0490*/  @!P0 BRA `(.L_x_16) ;  /* 0x0000000000588947 */ /* 0x000fea0003800000 */
[----:B------:R-:W-:-:S13]  /*04a0*/  ISETP.GE.AND P0, PT, R7, RZ, PT ;  /* 0x000000ff0700720c */ /* 0x000fda0003f06270 */
[----:B------:R-:W-:Y:S01]  /*04b0*/  @!P0 MOV R4, 0x0 ;  /* 0x0000000000048802 */ /* 0x000fe20000000f00 */
[----:B------:R-:W-:Y:S01]  /*04c0*/  @!P0 IMAD.MOV.U32 R5, RZ, RZ, -0x80000 ;  /* 0xfff80000ff058424 */ /* 0x000fe200078e00ff */
[----:B------:R-:W-:Y:S06]  /*04d0*/  @!P0 BRA `(.L_x_15) ;  /* 0x00000000004c8947 */ /* 0x000fec0003800000 */
[----:B------:R-:W-:-:S13]  /*04e0*/  ISETP.GT.AND P0, PT, R7, 0x7fefffff, PT ;  /* 0x7fefffff0700780c */ /* 0x000fda0003f04270 */
[----:B------:R-:W-:Y:S05]  /*04f0*/  @P0 BRA `(.L_x_16) ;  /* 0x0000000000400947 */ /* 0x000fea0003800000 */
[----:B------:R-:W-:Y:S01]  /*0500*/  DMUL R4, R6, 8.11296384146066816958e+31 ;  /* 0x4690000006047828 */ /* 0x000fe20000000000 */
[----:B------:R-:W-:Y:S01]  /*0510*/  IMAD.MOV.U32 R10, RZ, RZ, 0x0 ;  /* 0x00000000ff0a7424 */ /* 0x000fe200078e00ff */
[----:B------:R-:W-:Y:S02]  /*0520*/  MOV R6, RZ ;  /* 0x000000ff00067202 */ /* 0x000fe40000000f00 */
[----:B------:R-:W-:Y:S02]  /*0530*/  MOV R11, 0x3fd80000 ;  /* 0x3fd80000000b7802 */ /* 0x000fe40000000f00 */
[----:B------:R-:W0:Y:S02]  /*0540*/  MUFU.RSQ64H R7, R5 ;  /* 0x0000000500077308 */ /* 0x000e240000001c00 */
[----:B0-----:R-:W-:-:S08]  /*0550*/  DMUL R8, R6, R6 ;  /* 0x0000000606087228 */ /* 0x001fd00000000000 */
[----:B------:R-:W-:-:S08]  /*0560*/  DFMA R8, R4, -R8, 1 ;  /* 0x3ff000000408742b */ /* 0x000fd00000000808 */
[----:B------:R-:W-:Y:S02]  /*0570*/  DFMA R10, R8, R10, 0.5 ;  /* 0x3fe00000080a742b */ /* 0x000fe4000000000a */
[----:B------:R-:W-:-:S08]  /*0580*/  DMUL R8, R6, R8 ;  /* 0x0000000806087228 */ /* 0x000fd00000000000 */
[----:B------:R-:W-:-:S08]  /*0590*/  DFMA R8, R10, R8, R6 ;  /* 0x000000080a08722b */ /* 0x000fd00000000006 */
[----:B------:R-:W-:Y:S02]  /*05a0*/  DMUL R6, R4, R8 ;  /* 0x0000000804067228 */ /* 0x000fe40000000000 */
[----:B------:R-:W-:-:S06]  /*05b0*/  VIADD R9, R9, 0xfff00000 ;  /* 0xfff0000009097836 */ /* 0x000fcc0000000000 */
[----:B------:R-:W-:-:S08]  /*05c0*/  DFMA R10, R6, -R6, R4 ;  /* 0x80000006060a722b */ /* 0x000fd00000000004 */
[----:B------:R-:W-:-:S10]  /*05d0*/  DFMA R4, R8, R10, R6 ;  /* 0x0000000a0804722b */ /* 0x000fd40000000006 */
[----:B------:R-:W-:Y:S01]  /*05e0*/  IADD3 R5, PT, PT, R5, -0x3500000, RZ ;  /* 0xfcb0000005057810 */ /* 0x000fe20007ffe0ff */
[----:B------:R-:W-:Y:S06]  /*05f0*/  BRA `(.L_x_15) ;  /* 0x0000000000047947 */ /* 0x000fec0003800000 */
.L_x_16:
[----:B------:R-:W-:-:S11]  /*0600*/  DADD R4, R6, R6 ;  /* 0x0000000006047229 */ /* 0x000fd60000000006 */
.L_x_15:
[----:B------:R-:W-:Y:S05]  /*0610*/  BSYNC.RECONVERGENT B1 ;  /* 0x0000000000017941 */ /* 0x000fea0003800200 */
.L_x_13:
[----:B------:R-:W-:Y:S01]  /*0620*/  MOV R7, R5 ;  /* 0x0000000500077202 */ /* 0x000fe20000000f00 */
[----:B------:R-:W-:Y:S02]  /*0630*/  HFMA2 R5, -RZ, RZ, 0, 0 ;  /* 0x00000000ff057431 */ /* 0x000fe400000001ff */
[----:B------:R-:W-:Y:S02]  /*0640*/  IMAD.MOV.U32 R6, RZ, RZ, R4 ;  /* 0x000000ffff067224 */ /* 0x000fe400078e0004 */
[----:B------:R-:W-:-:S04]  /*0650*/  IMAD.MOV.U32 R4, RZ, RZ, R2 ;  /* 0x000000ffff047224 */ /* 0x000fc800078e0002 */
[----:B------:R-:W-:Y:S05]  /*0660*/  RET.REL.NODEC R4 `(_Z25calculate_distance_matrixPdS_Piii) ;  /* 0xfffffff804647950 */ /* 0x000fea0003c3ffff */
.L_x_17:
        /* <DEDUP_REMOVED lines=9> */
.L_x_18:


//--------------------- .nv.shared.reserved.0     --------------------------
	.section	.nv.shared.reserved.0,"aw",@nobits
	.weak		__nv_reservedSMEM_offset_0_alias
	.size		__nv_reservedSMEM_offset_0_alias, 0, 64
	.other		__nv_reservedSMEM_offset_0_alias,@"STO_CUDA_RESERVED_SHARED STV_DEFAULT"
__nv_reservedSMEM_offset_0_alias:
	.zero		0
	.zero		64


//--------------------- .nv.constant0._Z15create_nn_arrayPiS_ii --------------------------
	.section	.nv.constant0._Z15create_nn_arrayPiS_ii,"a",@progbits
	.sectionflags	@""
	.align	4
.nv.constant0._Z15create_nn_arrayPiS_ii:
	.zero		920


//--------------------- .nv.constant0._Z20sort_distance_matrixPdPiii --------------------------
	.section	.nv.constant0._Z20sort_distance_matrixPdPiii,"a",@progbits
	.sectionflags	@""
	.align	4
.nv.constant0._Z20sort_distance_matrixPdPiii:
	.zero		920


//--------------------- .nv.constant0._Z25calculate_distance_matrixPdS_Piii --------------------------
	.section	.nv.constant0._Z25calculate_distance_matrixPdS_Piii,"a",@progbits
	.sectionflags	@""
	.align	4
.nv.constant0._Z25calculate_distance_matrixPdS_Piii:
	.zero		928


//--------------------- SYMBOLS --------------------------

	.type		.nv.reservedSmem.offset0,@object
	.size		.nv.reservedSmem.offset0,0x4
